//
// Generated by NVIDIA NVVM Compiler
//
// Compiler Build ID: CL-36424714
// Cuda compilation tools, release 13.0, V13.0.88
// Based on NVVM 20.0.0
//

.version 9.0
.target sm_100
.address_size 64

	// .globl	_Z17sumMatrixOnDevicePfS_S_ii

.visible .entry _Z17sumMatrixOnDevicePfS_S_ii(
	.param .u64 .ptr .align 1 _Z17sumMatrixOnDevicePfS_S_ii_param_0,
	.param .u64 .ptr .align 1 _Z17sumMatrixOnDevicePfS_S_ii_param_1,
	.param .u64 .ptr .align 1 _Z17sumMatrixOnDevicePfS_S_ii_param_2,
	.param .u32 _Z17sumMatrixOnDevicePfS_S_ii_param_3,
	.param .u32 _Z17sumMatrixOnDevicePfS_S_ii_param_4
)
{
	.reg .pred 	%p<4>;
	.reg .b32 	%r<14>;
	.reg .b32 	%f<4>;
	.reg .b64 	%rd<10>;

	ld.param.u64 	%rd1, [_Z17sumMatrixOnDevicePfS_S_ii_param_0];
	ld.param.u64 	%rd2, [_Z17sumMatrixOnDevicePfS_S_ii_param_1];
	ld.param.u64 	%rd3, [_Z17sumMatrixOnDevicePfS_S_ii_param_2];
	ld.param.u32 	%r2, [_Z17sumMatrixOnDevicePfS_S_ii_param_3];
	ld.param.u32 	%r3, [_Z17sumMatrixOnDevicePfS_S_ii_param_4];
	mov.u32 	%r5, %tid.x;
	mov.u32 	%r6, %ctaid.x;
	mov.u32 	%r7, %ntid.x;
	mad.lo.s32 	%r8, %r6, %r7, %r5;
	mov.u32 	%r9, %tid.y;
	mov.u32 	%r10, %ctaid.y;
	mov.u32 	%r11, %ntid.y;
	mad.lo.s32 	%r12, %r10, %r11, %r9;
	mad.lo.s32 	%r1, %r2, %r12, %r8;
	setp.ge.u32 	%p1, %r8, %r2;
	setp.ge.u32 	%p2, %r12, %r3;
	or.pred  	%p3, %p1, %p2;
	@%p3 bra 	$L__BB0_2;
	cvta.to.global.u64 	%rd4, %rd2;
	cvta.to.global.u64 	%rd5, %rd1;
	cvta.to.global.u64 	%rd6, %rd3;
	ld.global.f32 	%f1, [%rd4];
	mul.wide.u32 	%rd7, %r1, 4;
	add.s64 	%rd8, %rd5, %rd7;
	ld.global.f32 	%f2, [%rd8];
	mul.f32 	%f3, %f1, %f2;
	add.s64 	%rd9, %rd6, %rd7;
	st.global.f32 	[%rd9], %f3;
$L__BB0_2:
	ret;

}


// ===== COMPILED SASS (sm_100) =====

	.target	sm_100

	.elftype	@"ET_EXEC"


//--------------------- .note.nv.tkinfo           --------------------------
	.section	.note.nv.tkinfo,"",@"SHT_NOTE"
	.sectionflags	@"SHF_NOTE_NV_TKINFO"
	.tkinfo
        /*0018*/ 	.word	0x00000002
        /*0030*/ 	.string	""
        /*0030*/ 	.string	"ptxas"
        /*0030*/ 	.string	"Cuda compilation tools, release 13.0, V13.0.88"
        /*0030*/ 	.string	"Build cuda_13.0.r13.0/compiler.36424714_0"
        /*0030*/ 	.string	"-arch sm_100 -m 64 "



//--------------------- .note.nv.cuinfo           --------------------------
	.section	.note.nv.cuinfo,"",@"SHT_NOTE"
	.sectionflags	@"SHF_NOTE_NV_CUINFO"
        /*0018*/ 	.short	0x0002
        /*001a*/ 	.short	0x0064
        /*001c*/ 	.short	0x0082
	.zero		2


//--------------------- .nv.info                  --------------------------
	.section	.nv.info,"",@"SHT_CUDA_INFO"
	.align	4


	//----- nvinfo : EIATTR_REGCOUNT
	.align		4
        /*0000*/ 	.byte	0x04, 0x2f
        /*0002*/ 	.short	(.L_1 - .L_0)
	.align		4
.L_0:
        /*0004*/ 	.word	index@(_Z17sumMatrixOnDevicePfS_S_ii)
        /*0008*/ 	.word	0x0000000c


	//----- nvinfo : EIATTR_FRAME_SIZE
	.align		4
.L_1:
        /*000c*/ 	.byte	0x04, 0x11
        /*000e*/ 	.short	(.L_3 - .L_2)
	.align		4
.L_2:
        /*0010*/ 	.word	index@(_Z17sumMatrixOnDevicePfS_S_ii)
        /*0014*/ 	.word	0x00000000


	//----- nvinfo : EIATTR_MIN_STACK_SIZE
	.align		4
.L_3:
        /*0018*/ 	.byte	0x04, 0x12
        /*001a*/ 	.short	(.L_5 - .L_4)
	.align		4
.L_4:
        /*001c*/ 	.word	index@(_Z17sumMatrixOnDevicePfS_S_ii)
        /*0020*/ 	.word	0x00000000
.L_5:


//--------------------- .nv.compat                --------------------------
	.section	.nv.compat,"",@"SHT_CUDA_COMPAT_INFO"
	.align	4
        /*0000*/ 	.byte	0x02, 0x09, 0x00, 0x00, 0x02, 0x02, 0x01, 0x00, 0x02, 0x05, 0x05, 0x00, 0x03, 0x07, 0x01, 0x01
        /*0010*/ 	.byte	0x02, 0x03, 0x00, 0x00, 0x02, 0x06, 0x01, 0x00, 0x04, 0x0b, 0x08, 0x00, 0x09, 0x00, 0x00, 0x00
        /*0020*/ 	.byte	0x00, 0x00, 0x00, 0x00


//--------------------- .nv.info._Z17sumMatrixOnDevicePfS_S_ii --------------------------
	.section	.nv.info._Z17sumMatrixOnDevicePfS_S_ii,"",@"SHT_CUDA_INFO"
	.sectionflags	@""
	.align	4


	//----- nvinfo : EIATTR_CUDA_API_VERSION
	.align		4
        /*0000*/ 	.byte	0x04, 0x37
        /*0002*/ 	.short	(.L_7 - .L_6)
.L_6:
        /*0004*/ 	.word	0x00000082


	//----- nvinfo : EIATTR_KPARAM_INFO
	.align		4
.L_7:
        /*0008*/ 	.byte	0x04, 0x17
        /*000a*/ 	.short	(.L_9 - .L_8)
.L_8:
        /*000c*/ 	.word	0x00000000
        /*0010*/ 	.short	0x0004
        /*0012*/ 	.short	0x001c
        /*0014*/ 	.byte	0x00, 0xf0, 0x11, 0x00


	//----- nvinfo : EIATTR_KPARAM_INFO
	.align		4
.L_9:
        /*0018*/ 	.byte	0x04, 0x17
        /*001a*/ 	.short	(.L_11 - .L_10)
.L_10:
        /*001c*/ 	.word	0x00000000
        /*0020*/ 	.short	0x0003
        /*0022*/ 	.short	0x0018
        /*0024*/ 	.byte	0x00, 0xf0, 0x11, 0x00


	//----- nvinfo : EIATTR_KPARAM_INFO
	.align		4
.L_11:
        /*0028*/ 	.byte	0x04, 0x17
        /*002a*/ 	.short	(.L_13 - .L_12)
.L_12:
        /*002c*/ 	.word	0x00000000
        /*0030*/ 	.short	0x0002
        /*0032*/ 	.short	0x0010
        /*0034*/ 	.byte	0x00, 0xf5, 0x21, 0x00


	//----- nvinfo : EIATTR_KPARAM_INFO
	.align		4
.L_13:
        /*0038*/ 	.byte	0x04, 0x17
        /*003a*/ 	.short	(.L_15 - .L_14)
.L_14:
        /*003c*/ 	.word	0x00000000
        /*0040*/ 	.short	0x0001
        /*0042*/ 	.short	0x0008
        /*0044*/ 	.byte	0x00, 0xf5, 0x21, 0x00


	//----- nvinfo : EIATTR_KPARAM_INFO
	.align		4
.L_15:
        /*0048*/ 	.byte	0x04, 0x17
        /*004a*/ 	.short	(.L_17 - .L_16)
.L_16:
        /*004c*/ 	.word	0x00000000
        /*0050*/ 	.short	0x0000
        /*0052*/ 	.short	0x0000
        /*0054*/ 	.byte	0x00, 0xf5, 0x21, 0x00


	//----- nvinfo : EIATTR_SPARSE_MMA_MASK
	.align		4
.L_17:
        /*0058*/ 	.byte	0x03, 0x50
        /*005a*/ 	.short	0x0000


	//----- nvinfo : EIATTR_MAXREG_COUNT
	.align		4
        /*005c*/ 	.byte	0x03, 0x1b
        /*005e*/ 	.short	0x00ff


	//----- nvinfo : EIATTR_MERCURY_ISA_VERSION
	.align		4
        /*0060*/ 	.byte	0x03, 0x5f
        /*0062*/ 	.short	0x0101


	//----- nvinfo : EIATTR_VRC_CTA_INIT_COUNT
	.align		4
        /*0064*/ 	.byte	0x02, 0x4a
	.zero		1
	.zero		1


	//----- nvinfo : EIATTR_EXIT_INSTR_OFFSETS
	.align		4
        /*0068*/ 	.byte	0x04, 0x1c
        /*006a*/ 	.short	(.L_19 - .L_18)


	//   ....[0]....
.L_18:
        /*006c*/ 	.word	0x000000d0


	//   ....[1]....
        /*0070*/ 	.word	0x00000180


	//----- nvinfo : EIATTR_CBANK_PARAM_SIZE
	.align		4
.L_19:
        /*0074*/ 	.byte	0x03, 0x19
        /*0076*/ 	.short	0x0020


	//----- nvinfo : EIATTR_PARAM_CBANK
	.align		4
        /*0078*/ 	.byte	0x04, 0x0a
        /*007a*/ 	.short	(.L_21 - .L_20)
	.align		4
.L_20:
        /*007c*/ 	.word	index@(.nv.constant0._Z17sumMatrixOnDevicePfS_S_ii)
        /*0080*/ 	.short	0x0380
        /*0082*/ 	.short	0x0020


	//----- nvinfo : EIATTR_SW_WAR
	.align		4
.L_21:
        /*0084*/ 	.byte	0x04, 0x36
        /*0086*/ 	.short	(.L_23 - .L_22)
.L_22:
        /*0088*/ 	.word	0x00000008
.L_23:


//--------------------- .nv.callgraph             --------------------------
	.section	.nv.callgraph,"",@"SHT_CUDA_CALLGRAPH"
	.align	4
	.sectionentsize	8
	.align		4
        /*0000*/ 	.word	0x00000000
	.align		4
        /*0004*/ 	.word	0xffffffff
	.align		4
        /*0008*/ 	.word	0x00000000
	.align		4
        /*000c*/ 	.word	0xfffffffe
	.align		4
        /*0010*/ 	.word	0x00000000
	.align		4
        /*0014*/ 	.word	0xfffffffd
	.align		4
        /*0018*/ 	.word	0x00000000
	.align		4
        /*001c*/ 	.word	0xfffffffc


//--------------------- .text._Z17sumMatrixOnDevicePfS_S_ii --------------------------
	.section	.text._Z17sumMatrixOnDevicePfS_S_ii,"ax",@progbits
	.align	128
        .global         _Z17sumMatrixOnDevicePfS_S_ii
        .type           _Z17sumMatrixOnDevicePfS_S_ii,@function
        .size           _Z17sumMatrixOnDevicePfS_S_ii,(.L_x_1 - _Z17sumMatrixOnDevicePfS_S_ii)
        .other          _Z17sumMatrixOnDevicePfS_S_ii,@"STO_CUDA_ENTRY STV_DEFAULT"
_Z17sumMatrixOnDevicePfS_S_ii:
.text._Z17sumMatrixOnDevicePfS_S_ii:
[----:B------:R-:W-:Y:S01]  /*0000*/  LDC R1, c[0x0][0x37c] ;  /* 0x0000df00ff017b82 */ /* 0x000fe20000000800 */
[----:B------:R-:W0:Y:S07]  /*0010*/  S2R R3, SR_TID.Y ;  /* 0x0000000000037919 */ /* 0x000e2e0000002200 */
[----:B------:R-:W1:Y:S01]  /*0020*/  LDC R5, c[0x0][0x360] ;  /* 0x0000d800ff057b82 */ /* 0x000e620000000800 */
[----:B------:R-:W2:Y:S01]  /*0030*/  LDCU.64 UR6, c[0x0][0x398] ;  /* 0x00007300ff0677ac */ /* 0x000ea20008000a00 */
[----:B------:R-:W1:Y:S06]  /*0040*/  S2R R0, SR_TID.X ;  /* 0x0000000000007919 */ /* 0x000e6c0000002100 */
[----:B------:R-:W0:Y:S08]  /*0050*/  S2UR UR5, SR_CTAID.Y ;  /* 0x00000000000579c3 */ /* 0x000e300000002600 */
[----:B------:R-:W0:Y:S08]  /*0060*/  LDC R2, c[0x0][0x364] ;  /* 0x0000d900ff027b82 */ /* 0x000e300000000800 */
[----:B------:R-:W1:Y:S01]  /*0070*/  S2UR UR4, SR_CTAID.X ;  /* 0x00000000000479c3 */ /* 0x000e620000002500 */
[----:B0-----:R-:W-:-:S05]  /*0080*/  IMAD R3, R2, UR5, R3 ;  /* 0x0000000502037c24 */ /* 0x001fca000f8e0203 */
[----:B--2---:R-:W-:Y:S01]  /*0090*/  ISETP.GE.U32.AND P0, PT, R3, UR7, PT ;  /* 0x0000000703007c0c */ /* 0x004fe2000bf06070 */
[----:B-1----:R-:W-:-:S04]  /*00a0*/  IMAD R0, R5, UR4, R0 ;  /* 0x0000000405007c24 */ /* 0x002fc8000f8e0200 */
[----:B------:R-:W-:Y:S01]  /*00b0*/  IMAD R9, R3, UR6, R0 ;  /* 0x0000000603097c24 */ /* 0x000fe2000f8e0200 */
[----:B------:R-:W-:-:S13]  /*00c0*/  ISETP.GE.U32.OR P0, PT, R0, UR6, P0 ;  /* 0x0000000600007c0c */ /* 0x000fda0008706470 */
[----:B------:R-:W-:Y:S05]  /*00d0*/  @P0 EXIT ;  /* 0x000000000000094d */ /* 0x000fea0003800000 */
[----:B------:R-:W0:Y:S01]  /*00e0*/  LDC.64 R4, c[0x0][0x380] ;  /* 0x0000e000ff047b82 */ /* 0x000e220000000a00 */
[----:B------:R-:W1:Y:S07]  /*00f0*/  LDCU.64 UR4, c[0x0][0x358] ;  /* 0x00006b00ff0477ac */ /* 0x000e6e0008000a00 */
[----:B------:R-:W2:Y:S08]  /*0100*/  LDC.64 R2, c[0x0][0x388] ;  /* 0x0000e200ff027b82 */ /* 0x000eb00000000a00 */
[----:B------:R-:W3:Y:S01]  /*0110*/  LDC.64 R6, c[0x0][0x390] ;  /* 0x0000e400ff067b82 */ /* 0x000ee20000000a00 */
[----:B0-----:R-:W-:-:S06]  /*0120*/  IMAD.WIDE.U32 R4, R9, 0x4, R4 ;  /* 0x0000000409047825 */ /* 0x001fcc00078e0004 */
[----:B-1----:R-:W4:Y:S04]  /*0130*/  LDG.E R5, desc[UR4][R4.64] ;  /* 0x0000000404057981 */ /* 0x002f28000c1e1900 */
[----:B--2---:R-:W4:Y:S01]  /*0140*/  LDG.E R2, desc[UR4][R2.64] ;  /* 0x0000000402027981 */ /* 0x004f22000c1e1900 */
[----:B---3--:R-:W-:-:S04]  /*0150*/  IMAD.WIDE.U32 R6, R9, 0x4, R6 ;  /* 0x0000000409067825 */ /* 0x008fc800078e0006 */
[----:B----4-:R-:W-:-:S05]  /*0160*/  FMUL R9, R2, R5 ;  /* 0x0000000502097220 */ /* 0x010fca0000400000 */
[----:B------:R-:W-:Y:S01]  /*0170*/  STG.E desc[UR4][R6.64], R9 ;  /* 0x0000000906007986 */ /* 0x000fe2000c101904 */
[----:B------:R-:W-:Y:S05]  /*0180*/  EXIT ;  /* 0x000000000000794d */ /* 0x000fea0003800000 */
.L_x_0:
[----:B------:R-:W-:-:S00]  /*0190*/  BRA `(.L_x_0) ;  /* 0xfffffffc00fc7947 */ /* 0x000fc0000383ffff */
[----:B------:R-:W-:-:S00]  /*01a0*/  NOP ;  /* 0x0000000000007918 */ /* 0x000fc00000000000 */
        /* <DEDUP_REMOVED lines=13> */
.L_x_1:


//--------------------- .nv.shared.reserved.0     --------------------------
	.section	.nv.shared.reserved.0,"aw",@nobits
	.weak		__nv_reservedSMEM_offset_0_alias
	.size		__nv_reservedSMEM_offset_0_alias, 0, 64
	.other		__nv_reservedSMEM_offset_0_alias,@"STO_CUDA_RESERVED_SHARED STV_DEFAULT"
__nv_reservedSMEM_offset_0_alias:
	.zero		0
	.zero		64


//--------------------- .nv.constant0._Z17sumMatrixOnDevicePfS_S_ii --------------------------
	.section	.nv.constant0._Z17sumMatrixOnDevicePfS_S_ii,"a",@progbits
	.sectionflags	@""
	.align	4
.nv.constant0._Z17sumMatrixOnDevicePfS_S_ii:
	.zero		928


//--------------------- SYMBOLS --------------------------

	.type		.nv.reservedSmem.offset0,@object
	.size		.nv.reservedSmem.offset0,0x4
